//
// Generated by NVIDIA NVVM Compiler
//
// Compiler Build ID: CL-36424714
// Cuda compilation tools, release 13.0, V13.0.88
// Based on NVVM 20.0.0
//

.version 9.0
.target sm_100
.address_size 64

	// .globl	_Z16Dim2_CalculationPfS_PKfiif

.visible .entry _Z16Dim2_CalculationPfS_PKfiif(
	.param .u64 .ptr .align 1 _Z16Dim2_CalculationPfS_PKfiif_param_0,
	.param .u64 .ptr .align 1 _Z16Dim2_CalculationPfS_PKfiif_param_1,
	.param .u64 .ptr .align 1 _Z16Dim2_CalculationPfS_PKfiif_param_2,
	.param .u32 _Z16Dim2_CalculationPfS_PKfiif_param_3,
	.param .u32 _Z16Dim2_CalculationPfS_PKfiif_param_4,
	.param .f32 _Z16Dim2_CalculationPfS_PKfiif_param_5
)
{
	.reg .pred 	%p<9>;
	.reg .b32 	%r<21>;
	.reg .b32 	%f<14>;
	.reg .b64 	%rd<25>;

	ld.param.u64 	%rd4, [_Z16Dim2_CalculationPfS_PKfiif_param_0];
	ld.param.u64 	%rd5, [_Z16Dim2_CalculationPfS_PKfiif_param_1];
	ld.param.u64 	%rd3, [_Z16Dim2_CalculationPfS_PKfiif_param_2];
	ld.param.u32 	%r4, [_Z16Dim2_CalculationPfS_PKfiif_param_3];
	ld.param.u32 	%r6, [_Z16Dim2_CalculationPfS_PKfiif_param_4];
	ld.param.f32 	%f2, [_Z16Dim2_CalculationPfS_PKfiif_param_5];
	cvta.to.global.u64 	%rd1, %rd4;
	cvta.to.global.u64 	%rd2, %rd5;
	mov.u32 	%r7, %ctaid.x;
	mov.u32 	%r8, %ntid.x;
	mov.u32 	%r9, %tid.x;
	mad.lo.s32 	%r1, %r7, %r8, %r9;
	div.s32 	%r2, %r1, %r6;
	mul.lo.s32 	%r10, %r2, %r6;
	sub.s32 	%r11, %r1, %r10;
	setp.ge.s32 	%p1, %r2, %r4;
	setp.ge.s32 	%p2, %r11, %r6;
	or.pred  	%p3, %p1, %p2;
	@%p3 bra 	$L__BB0_2;
	setp.gt.s32 	%p4, %r2, 0;
	selp.s32 	%r12, -1, 0, %p4;
	add.s32 	%r13, %r2, %r12;
	add.s32 	%r14, %r4, -1;
	setp.lt.s32 	%p5, %r2, %r14;
	selp.u32 	%r15, 1, 0, %p5;
	add.s32 	%r16, %r2, %r15;
	setp.gt.s32 	%p6, %r11, 0;
	add.s32 	%r17, %r6, -1;
	setp.lt.s32 	%p7, %r11, %r17;
	mul.wide.s32 	%rd6, %r1, 4;
	add.s64 	%rd7, %rd2, %rd6;
	ld.global.f32 	%f3, [%rd7];
	mad.lo.s32 	%r18, %r13, %r6, %r11;
	mul.wide.s32 	%rd8, %r18, 4;
	add.s64 	%rd9, %rd2, %rd8;
	ld.global.f32 	%f4, [%rd9];
	mad.lo.s32 	%r19, %r16, %r6, %r11;
	mul.wide.s32 	%rd10, %r19, 4;
	add.s64 	%rd11, %rd2, %rd10;
	ld.global.f32 	%f5, [%rd11];
	add.f32 	%f6, %f4, %f5;
	selp.s32 	%r20, -1, 0, %p6;
	mul.wide.s32 	%rd12, %r20, 4;
	add.s64 	%rd13, %rd7, %rd12;
	ld.global.f32 	%f7, [%rd13];
	add.f32 	%f8, %f6, %f7;
	selp.b64 	%rd14, 4, 0, %p7;
	add.s64 	%rd15, %rd7, %rd14;
	ld.global.f32 	%f9, [%rd15];
	add.f32 	%f10, %f8, %f9;
	fma.rn.f32 	%f11, %f3, 0fC0800000, %f10;
	fma.rn.f32 	%f12, %f2, %f11, %f3;
	add.s64 	%rd16, %rd1, %rd6;
	st.global.f32 	[%rd16], %f12;
$L__BB0_2:
	cvta.to.global.u64 	%rd17, %rd3;
	mul.wide.s32 	%rd18, %r1, 4;
	add.s64 	%rd19, %rd17, %rd18;
	ld.global.nc.f32 	%f1, [%rd19];
	setp.eq.f32 	%p8, %f1, 0fBF800000;
	@%p8 bra 	$L__BB0_4;
	add.s64 	%rd21, %rd1, %rd18;
	st.global.f32 	[%rd21], %f1;
$L__BB0_4:
	bar.sync 	0;
	add.s64 	%rd23, %rd1, %rd18;
	ld.global.f32 	%f13, [%rd23];
	add.s64 	%rd24, %rd2, %rd18;
	st.global.f32 	[%rd24], %f13;
	ret;

}
	// .globl	_Z16Dim3_CalculationPfS_PKfiiif
.visible .entry _Z16Dim3_CalculationPfS_PKfiiif(
	.param .u64 .ptr .align 1 _Z16Dim3_CalculationPfS_PKfiiif_param_0,
	.param .u64 .ptr .align 1 _Z16Dim3_CalculationPfS_PKfiiif_param_1,
	.param .u64 .ptr .align 1 _Z16Dim3_CalculationPfS_PKfiiif_param_2,
	.param .u32 _Z16Dim3_CalculationPfS_PKfiiif_param_3,
	.param .u32 _Z16Dim3_CalculationPfS_PKfiiif_param_4,
	.param .u32 _Z16Dim3_CalculationPfS_PKfiiif_param_5,
	.param .f32 _Z16Dim3_CalculationPfS_PKfiiif_param_6
)
{
	.reg .pred 	%p<13>;
	.reg .b32 	%r<36>;
	.reg .b32 	%f<18>;
	.reg .b64 	%rd<29>;

	ld.param.u64 	%rd4, [_Z16Dim3_CalculationPfS_PKfiiif_param_0];
	ld.param.u64 	%rd5, [_Z16Dim3_CalculationPfS_PKfiiif_param_1];
	ld.param.u64 	%rd3, [_Z16Dim3_CalculationPfS_PKfiiif_param_2];
	ld.param.u32 	%r8, [_Z16Dim3_CalculationPfS_PKfiiif_param_3];
	ld.param.u32 	%r11, [_Z16Dim3_CalculationPfS_PKfiiif_param_4];
	ld.param.u32 	%r10, [_Z16Dim3_CalculationPfS_PKfiiif_param_5];
	ld.param.f32 	%f2, [_Z16Dim3_CalculationPfS_PKfiiif_param_6];
	cvta.to.global.u64 	%rd1, %rd4;
	cvta.to.global.u64 	%rd2, %rd5;
	mov.u32 	%r12, %ctaid.x;
	mov.u32 	%r13, %ntid.x;
	mov.u32 	%r14, %tid.x;
	mad.lo.s32 	%r1, %r12, %r13, %r14;
	mul.lo.s32 	%r2, %r11, %r8;
	div.s32 	%r3, %r1, %r2;
	mul.lo.s32 	%r4, %r3, %r2;
	sub.s32 	%r15, %r1, %r4;
	div.s32 	%r5, %r15, %r11;
	mul.lo.s32 	%r6, %r5, %r11;
	add.s32 	%r16, %r4, %r6;
	sub.s32 	%r17, %r1, %r16;
	setp.ge.s32 	%p1, %r5, %r8;
	setp.ge.s32 	%p2, %r17, %r11;
	or.pred  	%p3, %p1, %p2;
	setp.ge.s32 	%p4, %r3, %r10;
	or.pred  	%p5, %p4, %p3;
	@%p5 bra 	$L__BB1_2;
	setp.gt.s32 	%p6, %r5, 0;
	selp.s32 	%r18, -1, 0, %p6;
	add.s32 	%r19, %r5, %r18;
	add.s32 	%r20, %r8, -1;
	setp.lt.s32 	%p7, %r5, %r20;
	selp.u32 	%r21, 1, 0, %p7;
	add.s32 	%r22, %r5, %r21;
	setp.gt.s32 	%p8, %r17, 0;
	add.s32 	%r23, %r11, -1;
	setp.lt.s32 	%p9, %r17, %r23;
	setp.gt.s32 	%p10, %r3, 0;
	selp.s32 	%r24, -1, 0, %p10;
	add.s32 	%r25, %r3, %r24;
	add.s32 	%r26, %r10, -1;
	setp.lt.s32 	%p11, %r3, %r26;
	selp.u32 	%r27, 1, 0, %p11;
	add.s32 	%r28, %r3, %r27;
	mul.wide.s32 	%rd6, %r1, 4;
	add.s64 	%rd7, %rd2, %rd6;
	ld.global.f32 	%f3, [%rd7];
	add.s32 	%r29, %r17, %r4;
	mad.lo.s32 	%r30, %r19, %r11, %r29;
	mul.wide.s32 	%rd8, %r30, 4;
	add.s64 	%rd9, %rd2, %rd8;
	ld.global.f32 	%f4, [%rd9];
	mad.lo.s32 	%r31, %r22, %r11, %r29;
	mul.wide.s32 	%rd10, %r31, 4;
	add.s64 	%rd11, %rd2, %rd10;
	ld.global.f32 	%f5, [%rd11];
	add.f32 	%f6, %f4, %f5;
	selp.s32 	%r32, -1, 0, %p8;
	mul.wide.s32 	%rd12, %r32, 4;
	add.s64 	%rd13, %rd7, %rd12;
	ld.global.f32 	%f7, [%rd13];
	add.f32 	%f8, %f6, %f7;
	selp.b64 	%rd14, 4, 0, %p9;
	add.s64 	%rd15, %rd7, %rd14;
	ld.global.f32 	%f9, [%rd15];
	add.f32 	%f10, %f8, %f9;
	add.s32 	%r33, %r17, %r6;
	mad.lo.s32 	%r34, %r25, %r2, %r33;
	mul.wide.s32 	%rd16, %r34, 4;
	add.s64 	%rd17, %rd2, %rd16;
	ld.global.f32 	%f11, [%rd17];
	add.f32 	%f12, %f10, %f11;
	mad.lo.s32 	%r35, %r28, %r2, %r33;
	mul.wide.s32 	%rd18, %r35, 4;
	add.s64 	%rd19, %rd2, %rd18;
	ld.global.f32 	%f13, [%rd19];
	add.f32 	%f14, %f12, %f13;
	fma.rn.f32 	%f15, %f3, 0fC0C00000, %f14;
	fma.rn.f32 	%f16, %f2, %f15, %f3;
	add.s64 	%rd20, %rd1, %rd6;
	st.global.f32 	[%rd20], %f16;
$L__BB1_2:
	cvta.to.global.u64 	%rd21, %rd3;
	mul.wide.s32 	%rd22, %r1, 4;
	add.s64 	%rd23, %rd21, %rd22;
	ld.global.nc.f32 	%f1, [%rd23];
	setp.eq.f32 	%p12, %f1, 0fBF800000;
	@%p12 bra 	$L__BB1_4;
	add.s64 	%rd25, %rd1, %rd22;
	st.global.f32 	[%rd25], %f1;
$L__BB1_4:
	bar.sync 	0;
	add.s64 	%rd27, %rd1, %rd22;
	ld.global.f32 	%f17, [%rd27];
	add.s64 	%rd28, %rd2, %rd22;
	st.global.f32 	[%rd28], %f17;
	ret;

}


// ===== COMPILED SASS (sm_100) =====

	.target	sm_100

	.elftype	@"ET_EXEC"


//--------------------- .note.nv.tkinfo           --------------------------
	.section	.note.nv.tkinfo,"",@"SHT_NOTE"
	.sectionflags	@"SHF_NOTE_NV_TKINFO"
	.tkinfo
        /*0018*/ 	.word	0x00000002
        /*0030*/ 	.string	""
        /*0030*/ 	.string	"ptxas"
        /*0030*/ 	.string	"Cuda compilation tools, release 13.0, V13.0.88"
        /*0030*/ 	.string	"Build cuda_13.0.r13.0/compiler.36424714_0"
        /*0030*/ 	.string	"-arch sm_100 -m 64 "



//--------------------- .note.nv.cuinfo           --------------------------
	.section	.note.nv.cuinfo,"",@"SHT_NOTE"
	.sectionflags	@"SHF_NOTE_NV_CUINFO"
        /*0018*/ 	.short	0x0002
        /*001a*/ 	.short	0x0064
        /*001c*/ 	.short	0x0082
	.zero		2


//--------------------- .nv.info                  --------------------------
	.section	.nv.info,"",@"SHT_CUDA_INFO"
	.align	4


	//----- nvinfo : EIATTR_REGCOUNT
	.align		4
        /*0000*/ 	.byte	0x04, 0x2f
        /*0002*/ 	.short	(.L_1 - .L_0)
	.align		4
.L_0:
        /*0004*/ 	.word	index@(_Z16Dim2_CalculationPfS_PKfiif)
        /*0008*/ 	.word	0x00000016


	//----- nvinfo : EIATTR_FRAME_SIZE
	.align		4
.L_1:
        /*000c*/ 	.byte	0x04, 0x11
        /*000e*/ 	.short	(.L_3 - .L_2)
	.align		4
.L_2:
        /*0010*/ 	.word	index@(_Z16Dim2_CalculationPfS_PKfiif)
        /*0014*/ 	.word	0x00000000


	//----- nvinfo : EIATTR_REGCOUNT
	.align		4
.L_3:
        /*0018*/ 	.byte	0x04, 0x2f
        /*001a*/ 	.short	(.L_5 - .L_4)
	.align		4
.L_4:
        /*001c*/ 	.word	index@(_Z16Dim3_CalculationPfS_PKfiiif)
        /*0020*/ 	.word	0x0000001e


	//----- nvinfo : EIATTR_FRAME_SIZE
	.align		4
.L_5:
        /*0024*/ 	.byte	0x04, 0x11
        /*0026*/ 	.short	(.L_7 - .L_6)
	.align		4
.L_6:
        /*0028*/ 	.word	index@(_Z16Dim3_CalculationPfS_PKfiiif)
        /*002c*/ 	.word	0x00000000


	//----- nvinfo : EIATTR_MIN_STACK_SIZE
	.align		4
.L_7:
        /*0030*/ 	.byte	0x04, 0x12
        /*0032*/ 	.short	(.L_9 - .L_8)
	.align		4
.L_8:
        /*0034*/ 	.word	index@(_Z16Dim3_CalculationPfS_PKfiiif)
        /*0038*/ 	.word	0x00000000


	//----- nvinfo : EIATTR_MIN_STACK_SIZE
	.align		4
.L_9:
        /*003c*/ 	.byte	0x04, 0x12
        /*003e*/ 	.short	(.L_11 - .L_10)
	.align		4
.L_10:
        /*0040*/ 	.word	index@(_Z16Dim2_CalculationPfS_PKfiif)
        /*0044*/ 	.word	0x00000000
.L_11:


//--------------------- .nv.compat                --------------------------
	.section	.nv.compat,"",@"SHT_CUDA_COMPAT_INFO"
	.align	4
        /*0000*/ 	.byte	0x02, 0x09, 0x00, 0x00, 0x02, 0x02, 0x01, 0x00, 0x02, 0x05, 0x05, 0x00, 0x03, 0x07, 0x01, 0x01
        /*0010*/ 	.byte	0x02, 0x03, 0x00, 0x00, 0x02, 0x06, 0x01, 0x00, 0x04, 0x0b, 0x08, 0x00, 0x01, 0x00, 0x00, 0x00
        /*0020*/ 	.byte	0x00, 0x00, 0x00, 0x00


//--------------------- .nv.info._Z16Dim3_CalculationPfS_PKfiiif --------------------------
	.section	.nv.info._Z16Dim3_CalculationPfS_PKfiiif,"",@"SHT_CUDA_INFO"
	.sectionflags	@""
	.align	4


	//----- nvinfo : EIATTR_CUDA_API_VERSION
	.align		4
        /*0000*/ 	.byte	0x04, 0x37
        /*0002*/ 	.short	(.L_13 - .L_12)
.L_12:
        /*0004*/ 	.word	0x00000082


	//----- nvinfo : EIATTR_KPARAM_INFO
	.align		4
.L_13:
        /*0008*/ 	.byte	0x04, 0x17
        /*000a*/ 	.short	(.L_15 - .L_14)
.L_14:
        /*000c*/ 	.word	0x00000000
        /*0010*/ 	.short	0x0006
        /*0012*/ 	.short	0x0024
        /*0014*/ 	.byte	0x00, 0xf0, 0x11, 0x00


	//----- nvinfo : EIATTR_KPARAM_INFO
	.align		4
.L_15:
        /*0018*/ 	.byte	0x04, 0x17
        /*001a*/ 	.short	(.L_17 - .L_16)
.L_16:
        /*001c*/ 	.word	0x00000000
        /*0020*/ 	.short	0x0005
        /*0022*/ 	.short	0x0020
        /*0024*/ 	.byte	0x00, 0xf0, 0x11, 0x00


	//----- nvinfo : EIATTR_KPARAM_INFO
	.align		4
.L_17:
        /*0028*/ 	.byte	0x04, 0x17
        /*002a*/ 	.short	(.L_19 - .L_18)
.L_18:
        /*002c*/ 	.word	0x00000000
        /*0030*/ 	.short	0x0004
        /*0032*/ 	.short	0x001c
        /*0034*/ 	.byte	0x00, 0xf0, 0x11, 0x00


	//----- nvinfo : EIATTR_KPARAM_INFO
	.align		4
.L_19:
        /*0038*/ 	.byte	0x04, 0x17
        /*003a*/ 	.short	(.L_21 - .L_20)
.L_20:
        /*003c*/ 	.word	0x00000000
        /*0040*/ 	.short	0x0003
        /*0042*/ 	.short	0x0018
        /*0044*/ 	.byte	0x00, 0xf0, 0x11, 0x00


	//----- nvinfo : EIATTR_KPARAM_INFO
	.align		4
.L_21:
        /*0048*/ 	.byte	0x04, 0x17
        /*004a*/ 	.short	(.L_23 - .L_22)
.L_22:
        /*004c*/ 	.word	0x00000000
        /*0050*/ 	.short	0x0002
        /*0052*/ 	.short	0x0010
        /*0054*/ 	.byte	0x00, 0xf5, 0x21, 0x00


	//----- nvinfo : EIATTR_KPARAM_INFO
	.align		4
.L_23:
        /*0058*/ 	.byte	0x04, 0x17
        /*005a*/ 	.short	(.L_25 - .L_24)
.L_24:
        /*005c*/ 	.word	0x00000000
        /*0060*/ 	.short	0x0001
        /*0062*/ 	.short	0x0008
        /*0064*/ 	.byte	0x00, 0xf5, 0x21, 0x00


	//----- nvinfo : EIATTR_KPARAM_INFO
	.align		4
.L_25:
        /*0068*/ 	.byte	0x04, 0x17
        /*006a*/ 	.short	(.L_27 - .L_26)
.L_26:
        /*006c*/ 	.word	0x00000000
        /*0070*/ 	.short	0x0000
        /*0072*/ 	.short	0x0000
        /*0074*/ 	.byte	0x00, 0xf5, 0x21, 0x00


	//----- nvinfo : EIATTR_SPARSE_MMA_MASK
	.align		4
.L_27:
        /*0078*/ 	.byte	0x03, 0x50
        /*007a*/ 	.short	0x0000


	//----- nvinfo : EIATTR_MAXREG_COUNT
	.align		4
        /*007c*/ 	.byte	0x03, 0x1b
        /*007e*/ 	.short	0x00ff


	//----- nvinfo : EIATTR_NUM_BARRIERS
	.align		4
        /*0080*/ 	.byte	0x02, 0x4c
        /*0082*/ 	.byte	0x01
	.zero		1


	//----- nvinfo : EIATTR_MERCURY_ISA_VERSION
	.align		4
        /*0084*/ 	.byte	0x03, 0x5f
        /*0086*/ 	.short	0x0101


	//----- nvinfo : EIATTR_VRC_CTA_INIT_COUNT
	.align		4
        /*0088*/ 	.byte	0x02, 0x4a
	.zero		1
	.zero		1


	//----- nvinfo : EIATTR_EXIT_INSTR_OFFSETS
	.align		4
        /*008c*/ 	.byte	0x04, 0x1c
        /*008e*/ 	.short	(.L_29 - .L_28)


	//   ....[0]....
.L_28:
        /*0090*/ 	.word	0x00000870


	//----- nvinfo : EIATTR_CRS_STACK_SIZE
	.align		4
.L_29:
        /*0094*/ 	.byte	0x04, 0x1e
        /*0096*/ 	.short	(.L_31 - .L_30)
.L_30:
        /*0098*/ 	.word	0x00000000


	//----- nvinfo : EIATTR_CBANK_PARAM_SIZE
	.align		4
.L_31:
        /*009c*/ 	.byte	0x03, 0x19
        /*009e*/ 	.short	0x0028


	//----- nvinfo : EIATTR_PARAM_CBANK
	.align		4
        /*00a0*/ 	.byte	0x04, 0x0a
        /*00a2*/ 	.short	(.L_33 - .L_32)
	.align		4
.L_32:
        /*00a4*/ 	.word	index@(.nv.constant0._Z16Dim3_CalculationPfS_PKfiiif)
        /*00a8*/ 	.short	0x0380
        /*00aa*/ 	.short	0x0028


	//----- nvinfo : EIATTR_SW_WAR
	.align		4
.L_33:
        /*00ac*/ 	.byte	0x04, 0x36
        /*00ae*/ 	.short	(.L_35 - .L_34)
.L_34:
        /*00b0*/ 	.word	0x00000008
.L_35:


//--------------------- .nv.info._Z16Dim2_CalculationPfS_PKfiif --------------------------
	.section	.nv.info._Z16Dim2_CalculationPfS_PKfiif,"",@"SHT_CUDA_INFO"
	.sectionflags	@""
	.align	4


	//----- nvinfo : EIATTR_CUDA_API_VERSION
	.align		4
        /*0000*/ 	.byte	0x04, 0x37
        /*0002*/ 	.short	(.L_37 - .L_36)
.L_36:
        /*0004*/ 	.word	0x00000082


	//----- nvinfo : EIATTR_KPARAM_INFO
	.align		4
.L_37:
        /*0008*/ 	.byte	0x04, 0x17
        /*000a*/ 	.short	(.L_39 - .L_38)
.L_38:
        /*000c*/ 	.word	0x00000000
        /*0010*/ 	.short	0x0005
        /*0012*/ 	.short	0x0020
        /*0014*/ 	.byte	0x00, 0xf0, 0x11, 0x00


	//----- nvinfo : EIATTR_KPARAM_INFO
	.align		4
.L_39:
        /*0018*/ 	.byte	0x04, 0x17
        /*001a*/ 	.short	(.L_41 - .L_40)
.L_40:
        /*001c*/ 	.word	0x00000000
        /*0020*/ 	.short	0x0004
        /*0022*/ 	.short	0x001c
        /*0024*/ 	.byte	0x00, 0xf0, 0x11, 0x00


	//----- nvinfo : EIATTR_KPARAM_INFO
	.align		4
.L_41:
        /*0028*/ 	.byte	0x04, 0x17
        /*002a*/ 	.short	(.L_43 - .L_42)
.L_42:
        /*002c*/ 	.word	0x00000000
        /*0030*/ 	.short	0x0003
        /*0032*/ 	.short	0x0018
        /*0034*/ 	.byte	0x00, 0xf0, 0x11, 0x00


	//----- nvinfo : EIATTR_KPARAM_INFO
	.align		4
.L_43:
        /*0038*/ 	.byte	0x04, 0x17
        /*003a*/ 	.short	(.L_45 - .L_44)
.L_44:
        /*003c*/ 	.word	0x00000000
        /*0040*/ 	.short	0x0002
        /*0042*/ 	.short	0x0010
        /*0044*/ 	.byte	0x00, 0xf5, 0x21, 0x00


	//----- nvinfo : EIATTR_KPARAM_INFO
	.align		4
.L_45:
        /*0048*/ 	.byte	0x04, 0x17
        /*004a*/ 	.short	(.L_47 - .L_46)
.L_46:
        /*004c*/ 	.word	0x00000000
        /*0050*/ 	.short	0x0001
        /*0052*/ 	.short	0x0008
        /*0054*/ 	.byte	0x00, 0xf5, 0x21, 0x00


	//----- nvinfo : EIATTR_KPARAM_INFO
	.align		4
.L_47:
        /*0058*/ 	.byte	0x04, 0x17
        /*005a*/ 	.short	(.L_49 - .L_48)
.L_48:
        /*005c*/ 	.word	0x00000000
        /*0060*/ 	.short	0x0000
        /*0062*/ 	.short	0x0000
        /*0064*/ 	.byte	0x00, 0xf5, 0x21, 0x00


	//----- nvinfo : EIATTR_SPARSE_MMA_MASK
	.align		4
.L_49:
        /*0068*/ 	.byte	0x03, 0x50
        /*006a*/ 	.short	0x0000


	//----- nvinfo : EIATTR_MAXREG_COUNT
	.align		4
        /*006c*/ 	.byte	0x03, 0x1b
        /*006e*/ 	.short	0x00ff


	//----- nvinfo : EIATTR_NUM_BARRIERS
	.align		4
        /*0070*/ 	.byte	0x02, 0x4c
        /*0072*/ 	.byte	0x01
	.zero		1


	//----- nvinfo : EIATTR_MERCURY_ISA_VERSION
	.align		4
        /*0074*/ 	.byte	0x03, 0x5f
        /*0076*/ 	.short	0x0101


	//----- nvinfo : EIATTR_VRC_CTA_INIT_COUNT
	.align		4
        /*0078*/ 	.byte	0x02, 0x4a
	.zero		1
	.zero		1


	//----- nvinfo : EIATTR_EXIT_INSTR_OFFSETS
	.align		4
        /*007c*/ 	.byte	0x04, 0x1c
        /*007e*/ 	.short	(.L_51 - .L_50)


	//   ....[0]....
.L_50:
        /*0080*/ 	.word	0x00000580


	//----- nvinfo : EIATTR_CRS_STACK_SIZE
	.align		4
.L_51:
        /*0084*/ 	.byte	0x04, 0x1e
        /*0086*/ 	.short	(.L_53 - .L_52)
.L_52:
        /*0088*/ 	.word	0x00000000


	//----- nvinfo : EIATTR_CBANK_PARAM_SIZE
	.align		4
.L_53:
        /*008c*/ 	.byte	0x03, 0x19
        /*008e*/ 	.short	0x0024


	//----- nvinfo : EIATTR_PARAM_CBANK
	.align		4
        /*0090*/ 	.byte	0x04, 0x0a
        /*0092*/ 	.short	(.L_55 - .L_54)
	.align		4
.L_54:
        /*0094*/ 	.word	index@(.nv.constant0._Z16Dim2_CalculationPfS_PKfiif)
        /*0098*/ 	.short	0x0380
        /*009a*/ 	.short	0x0024


	//----- nvinfo : EIATTR_SW_WAR
	.align		4
.L_55:
        /*009c*/ 	.byte	0x04, 0x36
        /*009e*/ 	.short	(.L_57 - .L_56)
.L_56:
        /*00a0*/ 	.word	0x00000008
.L_57:


//--------------------- .nv.callgraph             --------------------------
	.section	.nv.callgraph,"",@"SHT_CUDA_CALLGRAPH"
	.align	4
	.sectionentsize	8
	.align		4
        /*0000*/ 	.word	0x00000000
	.align		4
        /*0004*/ 	.word	0xffffffff
	.align		4
        /*0008*/ 	.word	0x00000000
	.align		4
        /*000c*/ 	.word	0xfffffffe
	.align		4
        /*0010*/ 	.word	0x00000000
	.align		4
        /*0014*/ 	.word	0xfffffffd
	.align		4
        /*0018*/ 	.word	0x00000000
	.align		4
        /*001c*/ 	.word	0xfffffffc


//--------------------- .text._Z16Dim3_CalculationPfS_PKfiiif --------------------------
	.section	.text._Z16Dim3_CalculationPfS_PKfiiif,"ax",@progbits
	.align	128
        .global         _Z16Dim3_CalculationPfS_PKfiiif
        .type           _Z16Dim3_CalculationPfS_PKfiiif,@function
        .size           _Z16Dim3_CalculationPfS_PKfiiif,(.L_x_6 - _Z16Dim3_CalculationPfS_PKfiiif)
        .other          _Z16Dim3_CalculationPfS_PKfiiif,@"STO_CUDA_ENTRY STV_DEFAULT"
_Z16Dim3_CalculationPfS_PKfiiif:
.text._Z16Dim3_CalculationPfS_PKfiiif:
[----:B------:R-:W-:Y:S01]  /*0000*/  LDC R1, c[0x0][0x37c] ;  /* 0x0000df00ff017b82 */ /* 0x000fe20000000800 */
[----:B------:R-:W0:Y:S07]  /*0010*/  S2R R0, SR_TID.X ;  /* 0x0000000000007919 */ /* 0x000e2e0000002100 */
[----:B------:R-:W0:Y:S01]  /*0020*/  S2UR UR4, SR_CTAID.X ;  /* 0x00000000000479c3 */ /* 0x000e220000002500 */
[----:B------:R-:W1:Y:S01]  /*0030*/  LDCU.64 UR6, c[0x0][0x358] ;  /* 0x00006b00ff0677ac */ /* 0x000e620008000a00 */
[----:B------:R-:W2:Y:S06]  /*0040*/  LDCU UR5, c[0x0][0x3a0] ;  /* 0x00007400ff0577ac */ /* 0x000eac0008000800 */
[----:B------:R-:W0:Y:S08]  /*0050*/  LDC R17, c[0x0][0x360] ;  /* 0x0000d800ff117b82 */ /* 0x000e300000000800 */
[----:B------:R-:W3:Y:S08]  /*0060*/  LDC.64 R2, c[0x0][0x390] ;  /* 0x0000e400ff027b82 */ /* 0x000ef00000000a00 */
[----:B------:R-:W4:Y:S01]  /*0070*/  LDC.64 R8, c[0x0][0x398] ;  /* 0x0000e600ff087b82 */ /* 0x000f220000000a00 */
[----:B0-----:R-:W-:-:S04]  /*0080*/  IMAD R17, R17, UR4, R0 ;  /* 0x0000000411117c24 */ /* 0x001fc8000f8e0200 */
[----:B---3--:R-:W-:-:S05]  /*0090*/  IMAD.WIDE R2, R17, 0x4, R2 ;  /* 0x0000000411027825 */ /* 0x008fca00078e0202 */
[----:B-1----:R0:W3:Y:S01]  /*00a0*/  LDG.E.CONSTANT R19, desc[UR6][R2.64] ;  /* 0x0000000602137981 */ /* 0x0020e2000c1e9900 */
[----:B------:R-:W-:Y:S01]  /*00b0*/  IABS R12, R17 ;  /* 0x00000011000c7213 */ /* 0x000fe20000000000 */
[----:B------:R-:W-:Y:S01]  /*00c0*/  BSSY.RECONVERGENT B0, `(.L_x_0) ;  /* 0x0000074000007945 */ /* 0x000fe20003800200 */
[----:B----4-:R-:W-:-:S05]  /*00d0*/  IMAD R0, R9, R8, RZ ;  /* 0x0000000809007224 */ /* 0x010fca00078e02ff */
[-C--:B------:R-:W-:Y:S02]  /*00e0*/  IABS R10, R0.reuse ;  /* 0x00000000000a7213 */ /* 0x080fe40000000000 */
[----:B0-----:R-:W-:Y:S02]  /*00f0*/  IABS R2, R0 ;  /* 0x0000000000027213 */ /* 0x001fe40000000000 */
[----:B------:R-:W0:Y:S08]  /*0100*/  I2F.RP R6, R10 ;  /* 0x0000000a00067306 */ /* 0x000e300000209400 */
[----:B0-----:R-:W0:Y:S02]  /*0110*/  MUFU.RCP R6, R6 ;  /* 0x0000000600067308 */ /* 0x001e240000001000 */
[----:B0-----:R-:W-:-:S06]  /*0120*/  IADD3 R4, PT, PT, R6, 0xffffffe, RZ ;  /* 0x0ffffffe06047810 */ /* 0x001fcc0007ffe0ff */
[----:B------:R0:W1:Y:S02]  /*0130*/  F2I.FTZ.U32.TRUNC.NTZ R5, R4 ;  /* 0x0000000400057305 */ /* 0x000064000021f000 */
[----:B0-----:R-:W-:Y:S02]  /*0140*/  HFMA2 R4, -RZ, RZ, 0, 0 ;  /* 0x00000000ff047431 */ /* 0x001fe400000001ff */
[----:B-1----:R-:W-:-:S04]  /*0150*/  IMAD.MOV R7, RZ, RZ, -R5 ;  /* 0x000000ffff077224 */ /* 0x002fc800078e0a05 */
[----:B------:R-:W-:Y:S01]  /*0160*/  IMAD R3, R7, R10, RZ ;  /* 0x0000000a07037224 */ /* 0x000fe200078e02ff */
[----:B------:R-:W-:-:S03]  /*0170*/  IABS R7, R9 ;  /* 0x0000000900077213 */ /* 0x000fc60000000000 */
[----:B------:R-:W-:-:S04]  /*0180*/  IMAD.HI.U32 R5, R5, R3, R4 ;  /* 0x0000000305057227 */ /* 0x000fc800078e0004 */
[----:B------:R-:W-:Y:S01]  /*0190*/  IMAD.MOV R3, RZ, RZ, -R2 ;  /* 0x000000ffff037224 */ /* 0x000fe200078e0a02 */
[----:B------:R-:W-:Y:S01]  /*01a0*/  MOV R2, R7 ;  /* 0x0000000700027202 */ /* 0x000fe20000000f00 */
[----:B------:R-:W-:-:S03]  /*01b0*/  IMAD.HI.U32 R13, R5, R12, RZ ;  /* 0x0000000c050d7227 */ /* 0x000fc600078e00ff */
[----:B------:R-:W0:Y:S01]  /*01c0*/  I2F.RP R6, R2 ;  /* 0x0000000200067306 */ /* 0x000e220000209400 */
[----:B------:R-:W-:-:S05]  /*01d0*/  IMAD R3, R13, R3, R12 ;  /* 0x000000030d037224 */ /* 0x000fca00078e020c */
[----:B------:R-:W-:Y:S02]  /*01e0*/  ISETP.GT.U32.AND P1, PT, R10, R3, PT ;  /* 0x000000030a00720c */ /* 0x000fe40003f24070 */
[----:B0-----:R-:W0:Y:S11]  /*01f0*/  MUFU.RCP R6, R6 ;  /* 0x0000000600067308 */ /* 0x001e360000001000 */
[----:B------:R-:W-:Y:S01]  /*0200*/  @!P1 IMAD.IADD R3, R3, 0x1, -R10 ;  /* 0x0000000103039824 */ /* 0x000fe200078e0a0a */
[----:B------:R-:W-:-:S02]  /*0210*/  @!P1 IADD3 R13, PT, PT, R13, 0x1, RZ ;  /* 0x000000010d0d9810 */ /* 0x000fc40007ffe0ff */
[----:B------:R-:W-:Y:S02]  /*0220*/  ISETP.NE.AND P1, PT, R0, RZ, PT ;  /* 0x000000ff0000720c */ /* 0x000fe40003f25270 */
[----:B------:R-:W-:Y:S02]  /*0230*/  ISETP.GE.U32.AND P0, PT, R3, R10, PT ;  /* 0x0000000a0300720c */ /* 0x000fe40003f06070 */
[----:B------:R-:W-:-:S04]  /*0240*/  LOP3.LUT R3, R17, R0, RZ, 0x3c, !PT ;  /* 0x0000000011037212 */ /* 0x000fc800078e3cff */
[----:B------:R-:W-:Y:S01]  /*0250*/  ISETP.GE.AND P2, PT, R3, RZ, PT ;  /* 0x000000ff0300720c */ /* 0x000fe20003f46270 */
[----:B0-----:R-:W-:-:S04]  /*0260*/  VIADD R4, R6, 0xffffffe ;  /* 0x0ffffffe06047836 */ /* 0x001fc80000000000 */
[----:B------:R0:W1:Y:S02]  /*0270*/  F2I.FTZ.U32.TRUNC.NTZ R5, R4 ;  /* 0x0000000400057305 */ /* 0x000064000021f000 */
[----:B------:R-:W-:-:S06]  /*0280*/  @P0 IADD3 R13, PT, PT, R13, 0x1, RZ ;  /* 0x000000010d0d0810 */ /* 0x000fcc0007ffe0ff */
[----:B------:R-:W-:Y:S01]  /*0290*/  @!P2 IMAD.MOV R13, RZ, RZ, -R13 ;  /* 0x000000ffff0da224 */ /* 0x000fe200078e0a0d */
[----:B------:R-:W-:Y:S01]  /*02a0*/  @!P1 LOP3.LUT R13, RZ, R0, RZ, 0x33, !PT ;  /* 0x00000000ff0d9212 */ /* 0x000fe200078e33ff */
[----:B0-----:R-:W-:Y:S01]  /*02b0*/  HFMA2 R4, -RZ, RZ, 0, 0 ;  /* 0x00000000ff047431 */ /* 0x001fe200000001ff */
[----:B------:R-:W-:-:S03]  /*02c0*/  ISETP.NE.AND P2, PT, R9, RZ, PT ;  /* 0x000000ff0900720c */ /* 0x000fc60003f45270 */
[----:B------:R-:W-:Y:S01]  /*02d0*/  IMAD R10, R0, R13, RZ ;  /* 0x0000000d000a7224 */ /* 0x000fe200078e02ff */
[----:B-1----:R-:W-:-:S03]  /*02e0*/  IADD3 R3, PT, PT, RZ, -R5, RZ ;  /* 0x80000005ff037210 */ /* 0x002fc60007ffe0ff */
[----:B------:R-:W-:Y:S02]  /*02f0*/  IMAD.IADD R6, R17, 0x1, -R10 ;  /* 0x0000000111067824 */ /* 0x000fe400078e0a0a */
[----:B------:R-:W-:-:S03]  /*0300*/  IMAD R3, R3, R2, RZ ;  /* 0x0000000203037224 */ /* 0x000fc600078e02ff */
[----:B------:R-:W-:Y:S01]  /*0310*/  IABS R7, R6 ;  /* 0x0000000600077213 */ /* 0x000fe20000000000 */
[----:B------:R-:W-:Y:S01]  /*0320*/  IMAD.HI.U32 R4, R5, R3, R4 ;  /* 0x0000000305047227 */ /* 0x000fe200078e0004 */
[----:B------:R-:W-:-:S03]  /*0330*/  LOP3.LUT R6, R6, R9, RZ, 0x3c, !PT ;  /* 0x0000000906067212 */ /* 0x000fc600078e3cff */
[----:B------:R-:W-:Y:S01]  /*0340*/  IMAD.MOV.U32 R3, RZ, RZ, R7 ;  /* 0x000000ffff037224 */ /* 0x000fe200078e0007 */
[----:B------:R-:W-:-:S03]  /*0350*/  ISETP.GE.AND P3, PT, R6, RZ, PT ;  /* 0x000000ff0600720c */ /* 0x000fc60003f66270 */
[----:B------:R-:W-:-:S05]  /*0360*/  IMAD.HI.U32 R4, R4, R3, RZ ;  /* 0x0000000304047227 */ /* 0x000fca00078e00ff */
[----:B------:R-:W-:-:S05]  /*0370*/  IADD3 R5, PT, PT, -R4, RZ, RZ ;  /* 0x000000ff04057210 */ /* 0x000fca0007ffe1ff */
[----:B------:R-:W-:-:S05]  /*0380*/  IMAD R3, R2, R5, R3 ;  /* 0x0000000502037224 */ /* 0x000fca00078e0203 */
[----:B------:R-:W-:-:S13]  /*0390*/  ISETP.GT.U32.AND P1, PT, R2, R3, PT ;  /* 0x000000030200720c */ /* 0x000fda0003f24070 */
[----:B------:R-:W-:Y:S01]  /*03a0*/  @!P1 IMAD.IADD R3, R3, 0x1, -R2 ;  /* 0x0000000103039824 */ /* 0x000fe200078e0a02 */
[----:B------:R-:W-:-:S04]  /*03b0*/  @!P1 IADD3 R4, PT, PT, R4, 0x1, RZ ;  /* 0x0000000104049810 */ /* 0x000fc80007ffe0ff */
[----:B------:R-:W-:Y:S02]  /*03c0*/  ISETP.GE.U32.AND P0, PT, R3, R2, PT ;  /* 0x000000020300720c */ /* 0x000fe40003f06070 */
[----:B------:R-:W0:Y:S11]  /*03d0*/  LDC.64 R2, c[0x0][0x380] ;  /* 0x0000e000ff027b82 */ /* 0x000e360000000a00 */
[----:B------:R-:W-:-:S05]  /*03e0*/  @P0 VIADD R4, R4, 0x1 ;  /* 0x0000000104040836 */ /* 0x000fca0000000000 */
[----:B------:R-:W-:-:S05]  /*03f0*/  MOV R21, R4 ;  /* 0x0000000400157202 */ /* 0x000fca0000000f00 */
[----:B------:R-:W-:Y:S01]  /*0400*/  @!P3 IMAD.MOV R21, RZ, RZ, -R21 ;  /* 0x000000ffff15b224 */ /* 0x000fe200078e0a15 */
[----:B------:R-:W-:Y:S01]  /*0410*/  @!P2 LOP3.LUT R21, RZ, R9, RZ, 0x33, !PT ;  /* 0x00000009ff15a212 */ /* 0x000fe200078e33ff */
[----:B0-----:R-:W-:-:S04]  /*0420*/  IMAD.WIDE R2, R17, 0x4, R2 ;  /* 0x0000000411027825 */ /* 0x001fc800078e0202 */
[----:B------:R-:W-:-:S05]  /*0430*/  IMAD R6, R21, R9, R10 ;  /* 0x0000000915067224 */ /* 0x000fca00078e020a */
[----:B------:R-:W-:-:S04]  /*0440*/  IADD3 R14, PT, PT, R17, -R6, RZ ;  /* 0x80000006110e7210 */ /* 0x000fc80007ffe0ff */
[----:B------:R-:W-:-:S04]  /*0450*/  ISETP.GE.AND P0, PT, R14, R9, PT ;  /* 0x000000090e00720c */ /* 0x000fc80003f06270 */
[----:B------:R-:W-:-:S04]  /*0460*/  ISETP.GE.OR P0, PT, R21, R8, P0 ;  /* 0x000000081500720c */ /* 0x000fc80000706670 */
[----:B--2---:R-:W-:Y:S02]  /*0470*/  ISETP.GE.OR P0, PT, R13, UR5, P0 ;  /* 0x000000050d007c0c */ /* 0x004fe40008706670 */
[----:B---3--:R-:W-:-:S13]  /*0480*/  FSETP.NEU.AND P1, PT, R19, -1, PT ;  /* 0xbf8000001300780b */ /* 0x008fda0003f2d000 */
[----:B------:R-:W0:Y:S02]  /*0490*/  @P1 LDC.64 R4, c[0x0][0x380] ;  /* 0x0000e000ff041b82 */ /* 0x000e240000000a00 */
[----:B0-----:R-:W-:Y:S01]  /*04a0*/  @P1 IMAD.WIDE R4, R17, 0x4, R4 ;  /* 0x0000000411041825 */ /* 0x001fe200078e0204 */
[----:B------:R-:W-:Y:S06]  /*04b0*/  @P0 BRA `(.L_x_1) ;  /* 0x0000000000d00947 */ /* 0x000fec0003800000 */
[----:B------:R-:W-:Y:S01]  /*04c0*/  VIADD R8, R8, 0xffffffff ;  /* 0xffffffff08087836 */ /* 0x000fe20000000000 */
[----:B------:R-:W0:Y:S01]  /*04d0*/  LDC.64 R6, c[0x0][0x388] ;  /* 0x0000e200ff067b82 */ /* 0x000e220000000a00 */
[C---:B------:R-:W-:Y:S01]  /*04e0*/  ISETP.GT.AND P4, PT, R21.reuse, RZ, PT ;  /* 0x000000ff1500720c */ /* 0x040fe20003f84270 */
[----:B------:R-:W-:Y:S01]  /*04f0*/  UIADD3 UR4, UPT, UPT, UR5, -0x1, URZ ;  /* 0xffffffff05047890 */ /* 0x000fe2000fffe0ff */
[----:B------:R-:W-:Y:S01]  /*0500*/  IADD3 R12, PT, PT, R10, R14, RZ ;  /* 0x0000000e0a0c7210 */ /* 0x000fe20007ffe0ff */
[C---:B------:R-:W-:Y:S01]  /*0510*/  VIADD R10, R21.reuse, 0x1 ;  /* 0x00000001150a7836 */ /* 0x040fe20000000000 */
[----:B------:R-:W-:Y:S02]  /*0520*/  ISETP.GE.AND P5, PT, R21, R8, PT ;  /* 0x000000081500720c */ /* 0x000fe40003fa6270 */
[----:B------:R-:W-:Y:S02]  /*0530*/  ISETP.GT.AND P3, PT, R13, RZ, PT ;  /* 0x000000ff0d00720c */ /* 0x000fe40003f64270 */
[----:B------:R-:W-:-:S02]  /*0540*/  IADD3 R8, PT, PT, R21, -0x1, RZ ;  /* 0xffffffff15087810 */ /* 0x000fc40007ffe0ff */
[----:B------:R-:W-:Y:S02]  /*0550*/  IADD3 R11, PT, PT, R9, -0x1, RZ ;  /* 0xffffffff090b7810 */ /* 0x000fe40007ffe0ff */
[----:B------:R-:W-:Y:S01]  /*0560*/  ISETP.GE.AND P0, PT, R13, UR4, PT ;  /* 0x000000040d007c0c */ /* 0x000fe2000bf06270 */
[----:B------:R-:W1:Y:S01]  /*0570*/  LDCU UR4, c[0x0][0x3a4] ;  /* 0x00007480ff0477ac */ /* 0x000e620008000800 */
[C---:B------:R-:W-:Y:S02]  /*0580*/  @!P4 IADD3 R8, PT, PT, R21.reuse, RZ, RZ ;  /* 0x000000ff1508c210 */ /* 0x040fe40007ffe0ff */
[C---:B------:R-:W-:Y:S01]  /*0590*/  ISETP.GT.AND P2, PT, R14.reuse, RZ, PT ;  /* 0x000000ff0e00720c */ /* 0x040fe20003f44270 */
[----:B------:R-:W-:Y:S01]  /*05a0*/  @P5 IMAD.MOV R10, RZ, RZ, R21 ;  /* 0x000000ffff0a5224 */ /* 0x000fe200078e0215 */
[----:B------:R-:W-:Y:S01]  /*05b0*/  ISETP.GE.AND P4, PT, R14, R11, PT ;  /* 0x0000000b0e00720c */ /* 0x000fe20003f86270 */
[----:B------:R-:W-:Y:S01]  /*05c0*/  IMAD R21, R21, R9, R14 ;  /* 0x0000000915157224 */ /* 0x000fe200078e020e */
[----:B------:R-:W-:Y:S01]  /*05d0*/  SEL R15, RZ, 0xffffffff, !P2 ;  /* 0xffffffffff0f7807 */ /* 0x000fe20005000000 */
[C-C-:B------:R-:W-:Y:S01]  /*05e0*/  IMAD R11, R9.reuse, R10, R12.reuse ;  /* 0x0000000a090b7224 */ /* 0x140fe200078e020c */
[----:B------:R-:W-:Y:S01]  /*05f0*/  SEL R25, RZ, 0x4, P4 ;  /* 0x00000004ff197807 */ /* 0x000fe20002000000 */
[----:B------:R-:W-:Y:S01]  /*0600*/  IMAD R23, R9, R8, R12 ;  /* 0x0000000809177224 */ /* 0x000fe200078e020c */
[----:B------:R-:W-:Y:S01]  /*0610*/  IADD3 R18, PT, PT, R13, -0x1, RZ ;  /* 0xffffffff0d127810 */ /* 0x000fe20007ffe0ff */
[----:B0-----:R-:W-:Y:S01]  /*0620*/  IMAD.WIDE R8, R17, 0x4, R6 ;  /* 0x0000000411087825 */ /* 0x001fe200078e0206 */
[----:B------:R-:W-:-:S02]  /*0630*/  IADD3 R20, PT, PT, R13, 0x1, RZ ;  /* 0x000000010d147810 */ /* 0x000fc40007ffe0ff */
[----:B------:R-:W-:Y:S01]  /*0640*/  @P0 IADD3 R20, PT, PT, R13, RZ, RZ ;  /* 0x000000ff0d140210 */ /* 0x000fe20007ffe0ff */
[----:B------:R-:W-:-:S04]  /*0650*/  IMAD.WIDE R10, R11, 0x4, R6 ;  /* 0x000000040b0a7825 */ /* 0x000fc800078e0206 */
[----:B------:R-:W-:Y:S01]  /*0660*/  IMAD.WIDE R22, R23, 0x4, R6 ;  /* 0x0000000417167825 */ /* 0x000fe200078e0206 */
[----:B------:R-:W-:Y:S01]  /*0670*/  IADD3 R12, P0, PT, R8, R25, RZ ;  /* 0x00000019080c7210 */ /* 0x000fe20007f1e0ff */
[----:B------:R-:W2:Y:S02]  /*0680*/  LDG.E R11, desc[UR6][R10.64] ;  /* 0x000000060a0b7981 */ /* 0x000ea4000c1e1900 */
[----:B------:R-:W-:Y:S02]  /*0690*/  @!P3 IMAD.MOV R18, RZ, RZ, R13 ;  /* 0x000000ffff12b224 */ /* 0x000fe400078e020d */
[----:B------:R-:W-:Y:S01]  /*06a0*/  IMAD.WIDE R14, R15, 0x4, R8 ;  /* 0x000000040f0e7825 */ /* 0x000fe200078e0208 */
[----:B------:R-:W2:Y:S01]  /*06b0*/  LDG.E R16, desc[UR6][R22.64] ;  /* 0x0000000616107981 */ /* 0x000ea2000c1e1900 */
[----:B------:R-:W-:Y:S02]  /*06c0*/  IADD3.X R13, PT, PT, RZ, R9, RZ, P0, !PT ;  /* 0x00000009ff0d7210 */ /* 0x000fe400007fe4ff */
[C-C-:B------:R-:W-:Y:S01]  /*06d0*/  IMAD R25, R0.reuse, R18, R21.reuse ;  /* 0x0000001200197224 */ /* 0x140fe200078e0215 */
[----:B------:R-:W3:Y:S01]  /*06e0*/  LDG.E R8, desc[UR6][R8.64] ;  /* 0x0000000608087981 */ /* 0x000ee2000c1e1900 */
[----:B------:R-:W-:-:S03]  /*06f0*/  IMAD R27, R0, R20, R21 ;  /* 0x00000014001b7224 */ /* 0x000fc600078e0215 */
[----:B------:R-:W4:Y:S01]  /*0700*/  LDG.E R14, desc[UR6][R14.64] ;  /* 0x000000060e0e7981 */ /* 0x000f22000c1e1900 */
[----:B------:R-:W-:-:S03]  /*0710*/  IMAD.WIDE R20, R25, 0x4, R6 ;  /* 0x0000000419147825 */ /* 0x000fc600078e0206 */
[----:B------:R-:W5:Y:S01]  /*0720*/  LDG.E R12, desc[UR6][R12.64] ;  /* 0x000000060c0c7981 */ /* 0x000f62000c1e1900 */
[----:B------:R-:W-:Y:S02]  /*0730*/  IMAD.WIDE R24, R27, 0x4, R6 ;  /* 0x000000041b187825 */ /* 0x000fe400078e0206 */
[----:B------:R-:W0:Y:S01]  /*0740*/  LDC.64 R6, c[0x0][0x380] ;  /* 0x0000e000ff067b82 */ /* 0x000e220000000a00 */
[----:B------:R-:W3:Y:S04]  /*0750*/  LDG.E R20, desc[UR6][R20.64] ;  /* 0x0000000614147981 */ /* 0x000ee8000c1e1900 */
[----:B------:R-:W3:Y:S01]  /*0760*/  LDG.E R24, desc[UR6][R24.64] ;  /* 0x0000000618187981 */ /* 0x000ee2000c1e1900 */
[----:B0-----:R-:W-:-:S04]  /*0770*/  IMAD.WIDE R6, R17, 0x4, R6 ;  /* 0x0000000411067825 */ /* 0x001fc800078e0206 */
[----:B--2---:R-:W-:-:S04]  /*0780*/  FADD R11, R16, R11 ;  /* 0x0000000b100b7221 */ /* 0x004fc80000000000 */
[----:B----4-:R-:W-:-:S04]  /*0790*/  FADD R11, R11, R14 ;  /* 0x0000000e0b0b7221 */ /* 0x010fc80000000000 */
[----:B-----5:R-:W-:-:S04]  /*07a0*/  FADD R11, R11, R12 ;  /* 0x0000000c0b0b7221 */ /* 0x020fc80000000000 */
[----:B---3--:R-:W-:-:S04]  /*07b0*/  FADD R11, R11, R20 ;  /* 0x000000140b0b7221 */ /* 0x008fc80000000000 */
[----:B------:R-:W-:-:S04]  /*07c0*/  FADD R11, R11, R24 ;  /* 0x000000180b0b7221 */ /* 0x000fc80000000000 */
[----:B------:R-:W-:-:S04]  /*07d0*/  FFMA R11, R8, -6, R11 ;  /* 0xc0c00000080b7823 */ /* 0x000fc8000000000b */
[----:B-1----:R-:W-:-:S05]  /*07e0*/  FFMA R11, R11, UR4, R8 ;  /* 0x000000040b0b7c23 */ /* 0x002fca0008000008 */
[----:B------:R0:W-:Y:S02]  /*07f0*/  STG.E desc[UR6][R6.64], R11 ;  /* 0x0000000b06007986 */ /* 0x0001e4000c101906 */
.L_x_1:
[----:B------:R-:W-:Y:S05]  /*0800*/  BSYNC.RECONVERGENT B0 ;  /* 0x0000000000007941 */ /* 0x000fea0003800200 */
.L_x_0:
[----:B------:R-:W-:Y:S01]  /*0810*/  @P1 STG.E desc[UR6][R4.64], R19 ;  /* 0x0000001304001986 */ /* 0x000fe2000c101906 */
[----:B0-----:R-:W0:Y:S08]  /*0820*/  LDC.64 R6, c[0x0][0x388] ;  /* 0x0000e200ff067b82 */ /* 0x001e300000000a00 */
[----:B------:R-:W-:Y:S06]  /*0830*/  BAR.SYNC.DEFER_BLOCKING 0x0 ;  /* 0x0000000000007b1d */ /* 0x000fec0000010000 */
[----:B------:R-:W2:Y:S01]  /*0840*/  LDG.E R3, desc[UR6][R2.64] ;  /* 0x0000000602037981 */ /* 0x000ea2000c1e1900 */
[----:B0-----:R-:W-:-:S05]  /*0850*/  IMAD.WIDE R6, R17, 0x4, R6 ;  /* 0x0000000411067825 */ /* 0x001fca00078e0206 */
[----:B--2---:R-:W-:Y:S01]  /*0860*/  STG.E desc[UR6][R6.64], R3 ;  /* 0x0000000306007986 */ /* 0x004fe2000c101906 */
[----:B------:R-:W-:Y:S05]  /*0870*/  EXIT ;  /* 0x000000000000794d */ /* 0x000fea0003800000 */
.L_x_2:
[----:B------:R-:W-:-:S00]  /*0880*/  BRA `(.L_x_2) ;  /* 0xfffffffc00fc7947 */ /* 0x000fc0000383ffff */
[----:B------:R-:W-:-:S00]  /*0890*/  NOP ;  /* 0x0000000000007918 */ /* 0x000fc00000000000 */
        /* <DEDUP_REMOVED lines=14> */
.L_x_6:


//--------------------- .text._Z16Dim2_CalculationPfS_PKfiif --------------------------
	.section	.text._Z16Dim2_CalculationPfS_PKfiif,"ax",@progbits
	.align	128
        .global         _Z16Dim2_CalculationPfS_PKfiif
        .type           _Z16Dim2_CalculationPfS_PKfiif,@function
        .size           _Z16Dim2_CalculationPfS_PKfiif,(.L_x_7 - _Z16Dim2_CalculationPfS_PKfiif)
        .other          _Z16Dim2_CalculationPfS_PKfiif,@"STO_CUDA_ENTRY STV_DEFAULT"
_Z16Dim2_CalculationPfS_PKfiif:
.text._Z16Dim2_CalculationPfS_PKfiif:
[----:B------:R-:W-:Y:S01]  /*0000*/  LDC R1, c[0x0][0x37c] ;  /* 0x0000df00ff017b82 */ /* 0x000fe20000000800 */
[----:B------:R-:W0:Y:S07]  /*0010*/  S2R R3, SR_TID.X ;  /* 0x0000000000037919 */ /* 0x000e2e0000002100 */
[----:B------:R-:W0:Y:S01]  /*0020*/  S2UR UR4, SR_CTAID.X ;  /* 0x00000000000479c3 */ /* 0x000e220000002500 */
[----:B------:R-:W1:Y:S01]  /*0030*/  LDCU.64 UR6, c[0x0][0x358] ;  /* 0x00006b00ff0677ac */ /* 0x000e620008000a00 */
[----:B------:R-:W2:Y:S06]  /*0040*/  LDCU UR5, c[0x0][0x398] ;  /* 0x00007300ff0577ac */ /* 0x000eac0008000800 */
[----:B------:R-:W0:Y:S08]  /*0050*/  LDC R0, c[0x0][0x360] ;  /* 0x0000d800ff007b82 */ /* 0x000e300000000800 */
[----:B------:R-:W3:Y:S01]  /*0060*/  LDC.64 R4, c[0x0][0x390] ;  /* 0x0000e400ff047b82 */ /* 0x000ee20000000a00 */
[----:B0-----:R-:W-:-:S07]  /*0070*/  IMAD R0, R0, UR4, R3 ;  /* 0x0000000400007c24 */ /* 0x001fce000f8e0203 */
[----:B------:R-:W0:Y:S01]  /*0080*/  LDC R3, c[0x0][0x39c] ;  /* 0x0000e700ff037b82 */ /* 0x000e220000000800 */
[----:B---3--:R-:W-:-:S05]  /*0090*/  IMAD.WIDE R4, R0, 0x4, R4 ;  /* 0x0000000400047825 */ /* 0x008fca00078e0204 */
[----:B-1----:R1:W3:Y:S01]  /*00a0*/  LDG.E.CONSTANT R2, desc[UR6][R4.64] ;  /* 0x0000000604027981 */ /* 0x0022e2000c1e9900 */
[----:B------:R-:W-:Y:S01]  /*00b0*/  BSSY.RECONVERGENT B0, `(.L_x_3) ;  /* 0x0000046000007945 */ /* 0x000fe20003800200 */
[----:B-1----:R-:W-:Y:S02]  /*00c0*/  IABS R4, R0 ;  /* 0x0000000000047213 */ /* 0x002fe40000000000 */
[----:B0-----:R-:W-:Y:S02]  /*00d0*/  IABS R9, R3 ;  /* 0x0000000300097213 */ /* 0x001fe40000000000 */
[----:B------:R-:W-:Y:S02]  /*00e0*/  ISETP.NE.AND P3, PT, R3, RZ, PT ;  /* 0x000000ff0300720c */ /* 0x000fe40003f65270 */
[----:B------:R-:W0:Y:S08]  /*00f0*/  I2F.RP R8, R9 ;  /* 0x0000000900087306 */ /* 0x000e300000209400 */
[----:B0-----:R-:W0:Y:S02]  /*0100*/  MUFU.RCP R8, R8 ;  /* 0x0000000800087308 */ /* 0x001e240000001000 */
[----:B0-----:R-:W-:-:S06]  /*0110*/  IADD3 R6, PT, PT, R8, 0xffffffe, RZ ;  /* 0x0ffffffe08067810 */ /* 0x001fcc0007ffe0ff */
[----:B------:R0:W1:Y:S02]  /*0120*/  F2I.FTZ.U32.TRUNC.NTZ R7, R6 ;  /* 0x0000000600077305 */ /* 0x000064000021f000 */
[----:B0-----:R-:W-:Y:S02]  /*0130*/  HFMA2 R6, -RZ, RZ, 0, 0 ;  /* 0x00000000ff067431 */ /* 0x001fe400000001ff */
[----:B-1----:R-:W-:-:S04]  /*0140*/  IMAD.MOV R10, RZ, RZ, -R7 ;  /* 0x000000ffff0a7224 */ /* 0x002fc800078e0a07 */
[----:B------:R-:W-:-:S04]  /*0150*/  IMAD R11, R10, R9, RZ ;  /* 0x000000090a0b7224 */ /* 0x000fc800078e02ff */
[----:B------:R-:W-:-:S06]  /*0160*/  IMAD.HI.U32 R7, R7, R11, R6 ;  /* 0x0000000b07077227 */ /* 0x000fcc00078e0006 */
[----:B------:R-:W-:-:S04]  /*0170*/  IMAD.HI.U32 R7, R7, R4, RZ ;  /* 0x0000000407077227 */ /* 0x000fc800078e00ff */
[----:B------:R-:W-:-:S04]  /*0180*/  IMAD.MOV R5, RZ, RZ, -R7 ;  /* 0x000000ffff057224 */ /* 0x000fc800078e0a07 */
[----:B------:R-:W-:-:S05]  /*0190*/  IMAD R4, R9, R5, R4 ;  /* 0x0000000509047224 */ /* 0x000fca00078e0204 */
[----:B------:R-:W-:-:S13]  /*01a0*/  ISETP.GT.U32.AND P1, PT, R9, R4, PT ;  /* 0x000000040900720c */ /* 0x000fda0003f24070 */
[----:B------:R-:W-:Y:S01]  /*01b0*/  @!P1 IADD3 R4, PT, PT, R4, -R9, RZ ;  /* 0x8000000904049210 */ /* 0x000fe20007ffe0ff */
[----:B------:R-:W-:-:S03]  /*01c0*/  @!P1 VIADD R7, R7, 0x1 ;  /* 0x0000000107079836 */ /* 0x000fc60000000000 */
[----:B------:R-:W-:Y:S02]  /*01d0*/  ISETP.GE.U32.AND P0, PT, R4, R9, PT ;  /* 0x000000090400720c */ /* 0x000fe40003f06070 */
[----:B------:R-:W-:-:S04]  /*01e0*/  LOP3.LUT R4, R0, R3, RZ, 0x3c, !PT ;  /* 0x0000000300047212 */ /* 0x000fc800078e3cff */
[----:B------:R-:W-:Y:S02]  /*01f0*/  ISETP.GE.AND P2, PT, R4, RZ, PT ;  /* 0x000000ff0400720c */ /* 0x000fe40003f46270 */
[----:B------:R-:W0:Y:S05]  /*0200*/  LDC.64 R4, c[0x0][0x380] ;  /* 0x0000e000ff047b82 */ /* 0x000e2a0000000a00 */
[----:B------:R-:W-:-:S05]  /*0210*/  @P0 IADD3 R7, PT, PT, R7, 0x1, RZ ;  /* 0x0000000107070810 */ /* 0x000fca0007ffe0ff */
[----:B------:R-:W-:-:S05]  /*0220*/  IMAD.MOV.U32 R9, RZ, RZ, R7 ;  /* 0x000000ffff097224 */ /* 0x000fca00078e0007 */
[----:B------:R-:W-:Y:S02]  /*0230*/  @!P2 IADD3 R9, PT, PT, -R9, RZ, RZ ;  /* 0x000000ff0909a210 */ /* 0x000fe40007ffe1ff */
[----:B------:R-:W-:-:S04]  /*0240*/  @!P3 LOP3.LUT R9, RZ, R3, RZ, 0x33, !PT ;  /* 0x00000003ff09b212 */ /* 0x000fc800078e33ff */
[----:B------:R-:W-:Y:S01]  /*0250*/  IADD3 R8, PT, PT, -R9, RZ, RZ ;  /* 0x000000ff09087210 */ /* 0x000fe20007ffe1ff */
[----:B0-----:R-:W-:-:S04]  /*0260*/  IMAD.WIDE R4, R0, 0x4, R4 ;  /* 0x0000000400047825 */ /* 0x001fc800078e0204 */
[----:B------:R-:W-:-:S05]  /*0270*/  IMAD R14, R3, R8, R0 ;  /* 0x00000008030e7224 */ /* 0x000fca00078e0200 */
[----:B------:R-:W-:-:S04]  /*0280*/  ISETP.GE.AND P0, PT, R14, R3, PT ;  /* 0x000000030e00720c */ /* 0x000fc80003f06270 */
[----:B--2---:R-:W-:Y:S02]  /*0290*/  ISETP.GE.OR P0, PT, R9, UR5, P0 ;  /* 0x0000000509007c0c */ /* 0x004fe40008706670 */
[----:B---3--:R-:W-:-:S13]  /*02a0*/  FSETP.NEU.AND P1, PT, R2, -1, PT ;  /* 0xbf8000000200780b */ /* 0x008fda0003f2d000 */
[----:B------:R-:W0:Y:S02]  /*02b0*/  @P1 LDC.64 R6, c[0x0][0x380] ;  /* 0x0000e000ff061b82 */ /* 0x000e240000000a00 */
[----:B0-----:R-:W-:Y:S01]  /*02c0*/  @P1 IMAD.WIDE R6, R0, 0x4, R6 ;  /* 0x0000000400061825 */ /* 0x001fe200078e0206 */
[----:B------:R-:W-:Y:S06]  /*02d0*/  @P0 BRA `(.L_x_4) ;  /* 0x00000000008c0947 */ /* 0x000fec0003800000 */
[----:B------:R-:W-:Y:S01]  /*02e0*/  UIADD3 UR4, UPT, UPT, UR5, -0x1, URZ ;  /* 0xffffffff05047890 */ /* 0x000fe2000fffe0ff */
[----:B------:R-:W0:Y:S01]  /*02f0*/  LDC.64 R10, c[0x0][0x388] ;  /* 0x0000e200ff0a7b82 */ /* 0x000e220000000a00 */
[C---:B------:R-:W-:Y:S01]  /*0300*/  ISETP.GT.AND P0, PT, R9.reuse, RZ, PT ;  /* 0x000000ff0900720c */ /* 0x040fe20003f04270 */
[C---:B------:R-:W-:Y:S01]  /*0310*/  VIADD R8, R9.reuse, 0xffffffff ;  /* 0xffffffff09087836 */ /* 0x040fe20000000000 */
[C---:B------:R-:W-:Y:S02]  /*0320*/  IADD3 R12, PT, PT, R9.reuse, 0x1, RZ ;  /* 0x00000001090c7810 */ /* 0x040fe40007ffe0ff */
[----:B------:R-:W-:-:S03]  /*0330*/  ISETP.GE.AND P2, PT, R9, UR4, PT ;  /* 0x0000000409007c0c */ /* 0x000fc6000bf46270 */
[----:B------:R-:W1:Y:S02]  /*0340*/  LDC.64 R18, c[0x0][0x380] ;  /* 0x0000e000ff127b82 */ /* 0x000e640000000a00 */
[----:B------:R-:W2:Y:S04]  /*0350*/  LDCU UR4, c[0x0][0x3a0] ;  /* 0x00007400ff0477ac */ /* 0x000ea80008000800 */
[----:B------:R-:W-:Y:S02]  /*0360*/  @!P0 IADD3 R8, PT, PT, R9, RZ, RZ ;  /* 0x000000ff09088210 */ /* 0x000fe40007ffe0ff */
[C---:B------:R-:W-:Y:S02]  /*0370*/  ISETP.GT.AND P0, PT, R14.reuse, RZ, PT ;  /* 0x000000ff0e00720c */ /* 0x040fe40003f04270 */
[----:B------:R-:W-:Y:S01]  /*0380*/  @P2 IMAD.MOV R12, RZ, RZ, R9 ;  /* 0x000000ffff0c2224 */ /* 0x000fe200078e0209 */
[C---:B------:R-:W-:Y:S01]  /*0390*/  IADD3 R9, PT, PT, R3.reuse, -0x1, RZ ;  /* 0xffffffff03097810 */ /* 0x040fe20007ffe0ff */
[C-C-:B------:R-:W-:Y:S01]  /*03a0*/  IMAD R13, R3.reuse, R8, R14.reuse ;  /* 0x00000008030d7224 */ /* 0x140fe200078e020e */
[----:B------:R-:W-:Y:S01]  /*03b0*/  SEL R15, RZ, 0xffffffff, !P0 ;  /* 0xffffffffff0f7807 */ /* 0x000fe20004000000 */
[----:B------:R-:W-:Y:S01]  /*03c0*/  IMAD R3, R3, R12, R14 ;  /* 0x0000000c03037224 */ /* 0x000fe200078e020e */
[----:B------:R-:W-:Y:S01]  /*03d0*/  ISETP.GE.AND P2, PT, R14, R9, PT ;  /* 0x000000090e00720c */ /* 0x000fe20003f46270 */
[----:B0-----:R-:W-:-:S03]  /*03e0*/  IMAD.WIDE R8, R0, 0x4, R10 ;  /* 0x0000000400087825 */ /* 0x001fc600078e020a */
[----:B------:R-:W-:Y:S01]  /*03f0*/  SEL R17, RZ, 0x4, P2 ;  /* 0x00000004ff117807 */ /* 0x000fe20001000000 */
[----:B------:R-:W-:-:S04]  /*0400*/  IMAD.WIDE R12, R13, 0x4, R10 ;  /* 0x000000040d0c7825 */ /* 0x000fc800078e020a */
[----:B------:R-:W-:Y:S01]  /*0410*/  IMAD.WIDE R10, R3, 0x4, R10 ;  /* 0x00000004030a7825 */ /* 0x000fe200078e020a */
[----:B------:R-:W-:Y:S01]  /*0420*/  IADD3 R16, P0, PT, R8, R17, RZ ;  /* 0x0000001108107210 */ /* 0x000fe20007f1e0ff */
[----:B------:R-:W3:Y:S02]  /*0430*/  LDG.E R12, desc[UR6][R12.64] ;  /* 0x000000060c0c7981 */ /* 0x000ee4000c1e1900 */
[----:B------:R-:W-:Y:S02]  /*0440*/  IMAD.WIDE R14, R15, 0x4, R8 ;  /* 0x000000040f0e7825 */ /* 0x000fe400078e0208 */
[----:B------:R-:W3:Y:S01]  /*0450*/  LDG.E R11, desc[UR6][R10.64] ;  /* 0x000000060a0b7981 */ /* 0x000ee2000c1e1900 */
[----:B------:R-:W-:-:S03]  /*0460*/  IADD3.X R17, PT, PT, RZ, R9, RZ, P0, !PT ;  /* 0x00000009ff117210 */ /* 0x000fc600007fe4ff */
[----:B------:R-:W4:Y:S04]  /*0470*/  LDG.E R14, desc[UR6][R14.64] ;  /* 0x000000060e0e7981 */ /* 0x000f28000c1e1900 */
[----:B------:R-:W5:Y:S04]  /*0480*/  LDG.E R16, desc[UR6][R16.64] ;  /* 0x0000000610107981 */ /* 0x000f68000c1e1900 */
[----:B------:R-:W2:Y:S01]  /*0490*/  LDG.E R8, desc[UR6][R8.64] ;  /* 0x0000000608087981 */ /* 0x000ea2000c1e1900 */
[----:B---3--:R-:W-:Y:S01]  /*04a0*/  FADD R3, R12, R11 ;  /* 0x0000000b0c037221 */ /* 0x008fe20000000000 */
[----:B-1----:R-:W-:-:S04]  /*04b0*/  IMAD.WIDE R10, R0, 0x4, R18 ;  /* 0x00000004000a7825 */ /* 0x002fc800078e0212 */
[----:B----4-:R-:W-:-:S04]  /*04c0*/  FADD R3, R3, R14 ;  /* 0x0000000e03037221 */ /* 0x010fc80000000000 */
[----:B-----5:R-:W-:-:S04]  /*04d0*/  FADD R3, R3, R16 ;  /* 0x0000001003037221 */ /* 0x020fc80000000000 */
[----:B--2---:R-:W-:-:S04]  /*04e0*/  FFMA R3, R8, -4, R3 ;  /* 0xc080000008037823 */ /* 0x004fc80000000003 */
[----:B------:R-:W-:-:S05]  /*04f0*/  FFMA R3, R3, UR4, R8 ;  /* 0x0000000403037c23 */ /* 0x000fca0008000008 */
[----:B------:R0:W-:Y:S02]  /*0500*/  STG.E desc[UR6][R10.64], R3 ;  /* 0x000000030a007986 */ /* 0x0001e4000c101906 */
.L_x_4:
[----:B------:R-:W-:Y:S05]  /*0510*/  BSYNC.RECONVERGENT B0 ;  /* 0x0000000000007941 */ /* 0x000fea0003800200 */
.L_x_3:
[----:B------:R-:W-:Y:S01]  /*0520*/  @P1 STG.E desc[UR6][R6.64], R2 ;  /* 0x0000000206001986 */ /* 0x000fe2000c101906 */
[----:B------:R-:W1:Y:S08]  /*0530*/  LDC.64 R8, c[0x0][0x388] ;  /* 0x0000e200ff087b82 */ /* 0x000e700000000a00 */
[----:B------:R-:W-:Y:S06]  /*0540*/  BAR.SYNC.DEFER_BLOCKING 0x0 ;  /* 0x0000000000007b1d */ /* 0x000fec0000010000 */
[----:B------:R-:W2:Y:S01]  /*0550*/  LDG.E R5, desc[UR6][R4.64] ;  /* 0x0000000604057981 */ /* 0x000ea2000c1e1900 */
[----:B-1----:R-:W-:-:S05]  /*0560*/  IMAD.WIDE R8, R0, 0x4, R8 ;  /* 0x0000000400087825 */ /* 0x002fca00078e0208 */
[----:B--2---:R-:W-:Y:S01]  /*0570*/  STG.E desc[UR6][R8.64], R5 ;  /* 0x0000000508007986 */ /* 0x004fe2000c101906 */
[----:B------:R-:W-:Y:S05]  /*0580*/  EXIT ;  /* 0x000000000000794d */ /* 0x000fea0003800000 */
.L_x_5:
        /* <DEDUP_REMOVED lines=15> */
.L_x_7:


//--------------------- .nv.shared.reserved.0     --------------------------
	.section	.nv.shared.reserved.0,"aw",@nobits
	.weak		__nv_reservedSMEM_offset_0_alias
	.size		__nv_reservedSMEM_offset_0_alias, 0, 64
	.other		__nv_reservedSMEM_offset_0_alias,@"STO_CUDA_RESERVED_SHARED STV_DEFAULT"
__nv_reservedSMEM_offset_0_alias:
	.zero		0
	.zero		64


//--------------------- .nv.constant0._Z16Dim3_CalculationPfS_PKfiiif --------------------------
	.section	.nv.constant0._Z16Dim3_CalculationPfS_PKfiiif,"a",@progbits
	.sectionflags	@""
	.align	4
.nv.constant0._Z16Dim3_CalculationPfS_PKfiiif:
	.zero		936


//--------------------- .nv.constant0._Z16Dim2_CalculationPfS_PKfiif --------------------------
	.section	.nv.constant0._Z16Dim2_CalculationPfS_PKfiif,"a",@progbits
	.sectionflags	@""
	.align	4
.nv.constant0._Z16Dim2_CalculationPfS_PKfiif:
	.zero		932


//--------------------- SYMBOLS --------------------------

	.type		.nv.reservedSmem.offset0,@object
	.size		.nv.reservedSmem.offset0,0x4
